//
// Generated by NVIDIA NVVM Compiler
//
// Compiler Build ID: CL-36424714
// Cuda compilation tools, release 13.0, V13.0.88
// Based on NVVM 20.0.0
//

.version 9.0
.target sm_100
.address_size 64

	// .globl	_Z26calculation_onestep_kerneliiiiPf

.visible .entry _Z26calculation_onestep_kerneliiiiPf(
	.param .u32 _Z26calculation_onestep_kerneliiiiPf_param_0,
	.param .u32 _Z26calculation_onestep_kerneliiiiPf_param_1,
	.param .u32 _Z26calculation_onestep_kerneliiiiPf_param_2,
	.param .u32 _Z26calculation_onestep_kerneliiiiPf_param_3,
	.param .u64 .ptr .align 1 _Z26calculation_onestep_kerneliiiiPf_param_4
)
{
	.reg .pred 	%p<8>;
	.reg .b32 	%r<36>;
	.reg .b32 	%f<11>;
	.reg .b64 	%rd<11>;
	.reg .b64 	%fd<3>;

	ld.param.u32 	%r3, [_Z26calculation_onestep_kerneliiiiPf_param_0];
	ld.param.u32 	%r6, [_Z26calculation_onestep_kerneliiiiPf_param_1];
	ld.param.u32 	%r7, [_Z26calculation_onestep_kerneliiiiPf_param_2];
	ld.param.u32 	%r5, [_Z26calculation_onestep_kerneliiiiPf_param_3];
	ld.param.u64 	%rd1, [_Z26calculation_onestep_kerneliiiiPf_param_4];
	mov.u32 	%r9, %ctaid.y;
	mov.u32 	%r10, %ntid.y;
	mov.u32 	%r11, %tid.y;
	mad.lo.s32 	%r12, %r9, %r10, %r11;
	mov.u32 	%r13, %ctaid.x;
	mov.u32 	%r14, %ntid.x;
	mov.u32 	%r15, %tid.x;
	mad.lo.s32 	%r16, %r13, %r14, %r15;
	setp.eq.s32 	%p1, %r16, 0;
	setp.eq.s32 	%p2, %r12, 0;
	or.pred  	%p3, %p1, %p2;
	add.s32 	%r17, %r6, -1;
	setp.ge.s32 	%p4, %r16, %r17;
	or.pred  	%p5, %p3, %p4;
	add.s32 	%r18, %r7, -1;
	setp.ge.s32 	%p6, %r12, %r18;
	or.pred  	%p7, %p5, %p6;
	@%p7 bra 	$L__BB0_2;
	cvta.to.global.u64 	%rd2, %rd1;
	add.s32 	%r19, %r3, 1;
	shr.u32 	%r20, %r19, 31;
	add.s32 	%r21, %r19, %r20;
	and.b32  	%r22, %r21, -2;
	sub.s32 	%r23, %r19, %r22;
	shr.u32 	%r24, %r3, 31;
	add.s32 	%r25, %r3, %r24;
	and.b32  	%r26, %r25, -2;
	sub.s32 	%r27, %r3, %r26;
	mul.lo.s32 	%r28, %r5, %r27;
	mul.lo.s32 	%r29, %r6, %r12;
	add.s32 	%r30, %r29, %r16;
	add.s32 	%r31, %r30, %r28;
	mul.wide.s32 	%rd3, %r31, 4;
	add.s64 	%rd4, %rd2, %rd3;
	ld.global.f32 	%f1, [%rd4];
	ld.global.f32 	%f2, [%rd4+-4];
	add.f32 	%f3, %f1, %f2;
	ld.global.f32 	%f4, [%rd4+4];
	add.f32 	%f5, %f3, %f4;
	sub.s32 	%r32, %r29, %r6;
	add.s32 	%r33, %r32, %r16;
	add.s32 	%r34, %r33, %r28;
	mul.wide.s32 	%rd5, %r34, 4;
	add.s64 	%rd6, %rd2, %rd5;
	ld.global.f32 	%f6, [%rd6];
	add.f32 	%f7, %f5, %f6;
	mul.wide.s32 	%rd7, %r6, 4;
	add.s64 	%rd8, %rd4, %rd7;
	ld.global.f32 	%f8, [%rd8];
	add.f32 	%f9, %f7, %f8;
	cvt.f64.f32 	%fd1, %f9;
	mul.f64 	%fd2, %fd1, 0d3FC999999999999A;
	cvt.rn.f32.f64 	%f10, %fd2;
	mad.lo.s32 	%r35, %r5, %r23, %r30;
	mul.wide.s32 	%rd9, %r35, 4;
	add.s64 	%rd10, %rd2, %rd9;
	st.global.f32 	[%rd10], %f10;
$L__BB0_2:
	ret;

}


// ===== COMPILED SASS (sm_100) =====

	.target	sm_100

	.elftype	@"ET_EXEC"


//--------------------- .note.nv.tkinfo           --------------------------
	.section	.note.nv.tkinfo,"",@"SHT_NOTE"
	.sectionflags	@"SHF_NOTE_NV_TKINFO"
	.tkinfo
        /*0018*/ 	.word	0x00000002
        /*0030*/ 	.string	""
        /*0030*/ 	.string	"ptxas"
        /*0030*/ 	.string	"Cuda compilation tools, release 13.0, V13.0.88"
        /*0030*/ 	.string	"Build cuda_13.0.r13.0/compiler.36424714_0"
        /*0030*/ 	.string	"-arch sm_100 -m 64 "



//--------------------- .note.nv.cuinfo           --------------------------
	.section	.note.nv.cuinfo,"",@"SHT_NOTE"
	.sectionflags	@"SHF_NOTE_NV_CUINFO"
        /*0018*/ 	.short	0x0002
        /*001a*/ 	.short	0x0064
        /*001c*/ 	.short	0x0082
	.zero		2


//--------------------- .nv.info                  --------------------------
	.section	.nv.info,"",@"SHT_CUDA_INFO"
	.align	4


	//----- nvinfo : EIATTR_REGCOUNT
	.align		4
        /*0000*/ 	.byte	0x04, 0x2f
        /*0002*/ 	.short	(.L_1 - .L_0)
	.align		4
.L_0:
        /*0004*/ 	.word	index@(_Z26calculation_onestep_kerneliiiiPf)
        /*0008*/ 	.word	0x00000014


	//----- nvinfo : EIATTR_FRAME_SIZE
	.align		4
.L_1:
        /*000c*/ 	.byte	0x04, 0x11
        /*000e*/ 	.short	(.L_3 - .L_2)
	.align		4
.L_2:
        /*0010*/ 	.word	index@(_Z26calculation_onestep_kerneliiiiPf)
        /*0014*/ 	.word	0x00000000


	//----- nvinfo : EIATTR_MIN_STACK_SIZE
	.align		4
.L_3:
        /*0018*/ 	.byte	0x04, 0x12
        /*001a*/ 	.short	(.L_5 - .L_4)
	.align		4
.L_4:
        /*001c*/ 	.word	index@(_Z26calculation_onestep_kerneliiiiPf)
        /*0020*/ 	.word	0x00000000
.L_5:


//--------------------- .nv.compat                --------------------------
	.section	.nv.compat,"",@"SHT_CUDA_COMPAT_INFO"
	.align	4
        /*0000*/ 	.byte	0x02, 0x09, 0x00, 0x00, 0x02, 0x02, 0x01, 0x00, 0x02, 0x05, 0x05, 0x00, 0x03, 0x07, 0x01, 0x01
        /*0010*/ 	.byte	0x02, 0x03, 0x00, 0x00, 0x02, 0x06, 0x01, 0x00, 0x04, 0x0b, 0x08, 0x00, 0x01, 0x00, 0x00, 0x00
        /*0020*/ 	.byte	0x00, 0x00, 0x00, 0x00


//--------------------- .nv.info._Z26calculation_onestep_kerneliiiiPf --------------------------
	.section	.nv.info._Z26calculation_onestep_kerneliiiiPf,"",@"SHT_CUDA_INFO"
	.sectionflags	@""
	.align	4


	//----- nvinfo : EIATTR_CUDA_API_VERSION
	.align		4
        /*0000*/ 	.byte	0x04, 0x37
        /*0002*/ 	.short	(.L_7 - .L_6)
.L_6:
        /*0004*/ 	.word	0x00000082


	//----- nvinfo : EIATTR_KPARAM_INFO
	.align		4
.L_7:
        /*0008*/ 	.byte	0x04, 0x17
        /*000a*/ 	.short	(.L_9 - .L_8)
.L_8:
        /*000c*/ 	.word	0x00000000
        /*0010*/ 	.short	0x0004
        /*0012*/ 	.short	0x0010
        /*0014*/ 	.byte	0x00, 0xf5, 0x21, 0x00


	//----- nvinfo : EIATTR_KPARAM_INFO
	.align		4
.L_9:
        /*0018*/ 	.byte	0x04, 0x17
        /*001a*/ 	.short	(.L_11 - .L_10)
.L_10:
        /*001c*/ 	.word	0x00000000
        /*0020*/ 	.short	0x0003
        /*0022*/ 	.short	0x000c
        /*0024*/ 	.byte	0x00, 0xf0, 0x11, 0x00


	//----- nvinfo : EIATTR_KPARAM_INFO
	.align		4
.L_11:
        /*0028*/ 	.byte	0x04, 0x17
        /*002a*/ 	.short	(.L_13 - .L_12)
.L_12:
        /*002c*/ 	.word	0x00000000
        /*0030*/ 	.short	0x0002
        /*0032*/ 	.short	0x0008
        /*0034*/ 	.byte	0x00, 0xf0, 0x11, 0x00


	//----- nvinfo : EIATTR_KPARAM_INFO
	.align		4
.L_13:
        /*0038*/ 	.byte	0x04, 0x17
        /*003a*/ 	.short	(.L_15 - .L_14)
.L_14:
        /*003c*/ 	.word	0x00000000
        /*0040*/ 	.short	0x0001
        /*0042*/ 	.short	0x0004
        /*0044*/ 	.byte	0x00, 0xf0, 0x11, 0x00


	//----- nvinfo : EIATTR_KPARAM_INFO
	.align		4
.L_15:
        /*0048*/ 	.byte	0x04, 0x17
        /*004a*/ 	.short	(.L_17 - .L_16)
.L_16:
        /*004c*/ 	.word	0x00000000
        /*0050*/ 	.short	0x0000
        /*0052*/ 	.short	0x0000
        /*0054*/ 	.byte	0x00, 0xf0, 0x11, 0x00


	//----- nvinfo : EIATTR_SPARSE_MMA_MASK
	.align		4
.L_17:
        /*0058*/ 	.byte	0x03, 0x50
        /*005a*/ 	.short	0x0000


	//----- nvinfo : EIATTR_MAXREG_COUNT
	.align		4
        /*005c*/ 	.byte	0x03, 0x1b
        /*005e*/ 	.short	0x00ff


	//----- nvinfo : EIATTR_MERCURY_ISA_VERSION
	.align		4
        /*0060*/ 	.byte	0x03, 0x5f
        /*0062*/ 	.short	0x0101


	//----- nvinfo : EIATTR_VRC_CTA_INIT_COUNT
	.align		4
        /*0064*/ 	.byte	0x02, 0x4a
	.zero		1
	.zero		1


	//----- nvinfo : EIATTR_EXIT_INSTR_OFFSETS
	.align		4
        /*0068*/ 	.byte	0x04, 0x1c
        /*006a*/ 	.short	(.L_19 - .L_18)


	//   ....[0]....
.L_18:
        /*006c*/ 	.word	0x00000110


	//   ....[1]....
        /*0070*/ 	.word	0x00000360


	//----- nvinfo : EIATTR_CBANK_PARAM_SIZE
	.align		4
.L_19:
        /*0074*/ 	.byte	0x03, 0x19
        /*0076*/ 	.short	0x0018


	//----- nvinfo : EIATTR_PARAM_CBANK
	.align		4
        /*0078*/ 	.byte	0x04, 0x0a
        /*007a*/ 	.short	(.L_21 - .L_20)
	.align		4
.L_20:
        /*007c*/ 	.word	index@(.nv.constant0._Z26calculation_onestep_kerneliiiiPf)
        /*0080*/ 	.short	0x0380
        /*0082*/ 	.short	0x0018


	//----- nvinfo : EIATTR_SW_WAR
	.align		4
.L_21:
        /*0084*/ 	.byte	0x04, 0x36
        /*0086*/ 	.short	(.L_23 - .L_22)
.L_22:
        /*0088*/ 	.word	0x00000008
.L_23:


//--------------------- .nv.callgraph             --------------------------
	.section	.nv.callgraph,"",@"SHT_CUDA_CALLGRAPH"
	.align	4
	.sectionentsize	8
	.align		4
        /*0000*/ 	.word	0x00000000
	.align		4
        /*0004*/ 	.word	0xffffffff
	.align		4
        /*0008*/ 	.word	0x00000000
	.align		4
        /*000c*/ 	.word	0xfffffffe
	.align		4
        /*0010*/ 	.word	0x00000000
	.align		4
        /*0014*/ 	.word	0xfffffffd
	.align		4
        /*0018*/ 	.word	0x00000000
	.align		4
        /*001c*/ 	.word	0xfffffffc


//--------------------- .text._Z26calculation_onestep_kerneliiiiPf --------------------------
	.section	.text._Z26calculation_onestep_kerneliiiiPf,"ax",@progbits
	.align	128
        .global         _Z26calculation_onestep_kerneliiiiPf
        .type           _Z26calculation_onestep_kerneliiiiPf,@function
        .size           _Z26calculation_onestep_kerneliiiiPf,(.L_x_1 - _Z26calculation_onestep_kerneliiiiPf)
        .other          _Z26calculation_onestep_kerneliiiiPf,@"STO_CUDA_ENTRY STV_DEFAULT"
_Z26calculation_onestep_kerneliiiiPf:
.text._Z26calculation_onestep_kerneliiiiPf:
[----:B------:R-:W-:Y:S01]  /*0000*/  LDC R1, c[0x0][0x37c] ;  /* 0x0000df00ff017b82 */ /* 0x000fe20000000800 */
[----:B------:R-:W0:Y:S07]  /*0010*/  S2R R3, SR_TID.Y ;  /* 0x0000000000037919 */ /* 0x000e2e0000002200 */
[----:B------:R-:W0:Y:S01]  /*0020*/  S2UR UR5, SR_CTAID.Y ;  /* 0x00000000000579c3 */ /* 0x000e220000002600 */
[----:B------:R-:W1:Y:S01]  /*0030*/  LDCU UR4, c[0x0][0x388] ;  /* 0x00007100ff0477ac */ /* 0x000e620008000800 */
[----:B------:R-:W2:Y:S06]  /*0040*/  S2R R0, SR_TID.X ;  /* 0x0000000000007919 */ /* 0x000eac0000002100 */
[----:B------:R-:W0:Y:S08]  /*0050*/  LDC R4, c[0x0][0x364] ;  /* 0x0000d900ff047b82 */ /* 0x000e300000000800 */
[----:B------:R-:W2:Y:S01]  /*0060*/  S2UR UR6, SR_CTAID.X ;  /* 0x00000000000679c3 */ /* 0x000ea20000002500 */
[----:B-1----:R-:W-:-:S07]  /*0070*/  UIADD3 UR4, UPT, UPT, UR4, -0x1, URZ ;  /* 0xffffffff04047890 */ /* 0x002fce000fffe0ff */
[----:B------:R-:W2:Y:S08]  /*0080*/  LDC R7, c[0x0][0x360] ;  /* 0x0000d800ff077b82 */ /* 0x000eb00000000800 */
[----:B------:R-:W1:Y:S01]  /*0090*/  LDC R17, c[0x0][0x384] ;  /* 0x0000e100ff117b82 */ /* 0x000e620000000800 */
[----:B0-----:R-:W-:-:S05]  /*00a0*/  IMAD R4, R4, UR5, R3 ;  /* 0x0000000504047c24 */ /* 0x001fca000f8e0203 */
[----:B------:R-:W-:Y:S01]  /*00b0*/  ISETP.NE.AND P0, PT, R4, RZ, PT ;  /* 0x000000ff0400720c */ /* 0x000fe20003f05270 */
[----:B--2---:R-:W-:-:S05]  /*00c0*/  IMAD R7, R7, UR6, R0 ;  /* 0x0000000607077c24 */ /* 0x004fca000f8e0200 */
[----:B------:R-:W-:Y:S02]  /*00d0*/  ISETP.EQ.OR P0, PT, R7, RZ, !P0 ;  /* 0x000000ff0700720c */ /* 0x000fe40004702670 */
[----:B-1----:R-:W-:-:S04]  /*00e0*/  IADD3 R0, PT, PT, R17, -0x1, RZ ;  /* 0xffffffff11007810 */ /* 0x002fc80007ffe0ff */
[----:B------:R-:W-:-:S04]  /*00f0*/  ISETP.GE.OR P0, PT, R7, R0, P0 ;  /* 0x000000000700720c */ /* 0x000fc80000706670 */
[----:B------:R-:W-:-:S13]  /*0100*/  ISETP.GE.OR P0, PT, R4, UR4, P0 ;  /* 0x0000000404007c0c */ /* 0x000fda0008706670 */
[----:B------:R-:W-:Y:S05]  /*0110*/  @P0 EXIT ;  /* 0x000000000000094d */ /* 0x000fea0003800000 */
[----:B------:R-:W0:Y:S01]  /*0120*/  LDCU UR5, c[0x0][0x380] ;  /* 0x00007000ff0577ac */ /* 0x000e220008000800 */
[----:B------:R-:W1:Y:S01]  /*0130*/  LDC R0, c[0x0][0x38c] ;  /* 0x0000e300ff007b82 */ /* 0x000e620000000800 */
[CC--:B------:R-:W-:Y:S01]  /*0140*/  IMAD R5, R4.reuse, R17.reuse, R7 ;  /* 0x0000001104057224 */ /* 0x0c0fe200078e0207 */
[----:B------:R-:W2:Y:S01]  /*0150*/  LDCU.64 UR6, c[0x0][0x358] ;  /* 0x00006b00ff0677ac */ /* 0x000ea20008000a00 */
[----:B------:R-:W-:-:S05]  /*0160*/  IMAD R4, R4, R17, -R17 ;  /* 0x0000001104047224 */ /* 0x000fca00078e0a11 */
[----:B------:R-:W3:Y:S01]  /*0170*/  LDC.64 R2, c[0x0][0x390] ;  /* 0x0000e400ff027b82 */ /* 0x000ee20000000a00 */
[----:B------:R-:W-:Y:S01]  /*0180*/  IADD3 R11, PT, PT, R7, R4, RZ ;  /* 0x00000004070b7210 */ /* 0x000fe20007ffe0ff */
[----:B0-----:R-:W-:-:S04]  /*0190*/  ULEA.HI UR4, UR5, UR5, URZ, 0x1 ;  /* 0x0000000505047291 */ /* 0x001fc8000f8f08ff */
[----:B------:R-:W-:-:S04]  /*01a0*/  ULOP3.LUT UR4, UR4, 0xfffffffe, URZ, 0xc0, !UPT ;  /* 0xfffffffe04047892 */ /* 0x000fc8000f8ec0ff */
[----:B------:R-:W-:-:S06]  /*01b0*/  UIADD3 UR4, UPT, UPT, -UR4, UR5, URZ ;  /* 0x0000000504047290 */ /* 0x000fcc000fffe1ff */
[----:B-1----:R-:W-:-:S04]  /*01c0*/  IMAD R9, R0, UR4, R5 ;  /* 0x0000000400097c24 */ /* 0x002fc8000f8e0205 */
[----:B---3--:R-:W-:-:S04]  /*01d0*/  IMAD.WIDE R6, R9, 0x4, R2 ;  /* 0x0000000409067825 */ /* 0x008fc800078e0202 */
[----:B------:R-:W-:Y:S01]  /*01e0*/  IMAD R9, R0, UR4, R11 ;  /* 0x0000000400097c24 */ /* 0x000fe2000f8e020b */
[----:B--2---:R-:W2:Y:S04]  /*01f0*/  LDG.E R4, desc[UR6][R6.64] ;  /* 0x0000000606047981 */ /* 0x004ea8000c1e1900 */
[----:B------:R-:W2:Y:S01]  /*0200*/  LDG.E R13, desc[UR6][R6.64+-0x4] ;  /* 0xfffffc06060d7981 */ /* 0x000ea2000c1e1900 */
[----:B------:R-:W-:-:S03]  /*0210*/  IMAD.WIDE R8, R9, 0x4, R2 ;  /* 0x0000000409087825 */ /* 0x000fc600078e0202 */
[----:B------:R-:W3:Y:S01]  /*0220*/  LDG.E R15, desc[UR6][R6.64+0x4] ;  /* 0x00000406060f7981 */ /* 0x000ee2000c1e1900 */
[----:B------:R-:W-:-:S03]  /*0230*/  IMAD.WIDE R10, R17, 0x4, R6 ;  /* 0x00000004110a7825 */ /* 0x000fc600078e0206 */
[----:B------:R-:W4:Y:S04]  /*0240*/  LDG.E R9, desc[UR6][R8.64] ;  /* 0x0000000608097981 */ /* 0x000f28000c1e1900 */
[----:B------:R-:W5:Y:S01]  /*0250*/  LDG.E R11, desc[UR6][R10.64] ;  /* 0x000000060a0b7981 */ /* 0x000f62000c1e1900 */
[----:B------:R-:W-:Y:S01]  /*0260*/  UIADD3 UR4, UPT, UPT, UR5, 0x1, URZ ;  /* 0x0000000105047890 */ /* 0x000fe2000fffe0ff */
[----:B------:R-:W-:Y:S01]  /*0270*/  UMOV UR8, 0x9999999a ;  /* 0x9999999a00087882 */ /* 0x000fe20000000000 */
[----:B------:R-:W-:Y:S02]  /*0280*/  UMOV UR9, 0x3fc99999 ;  /* 0x3fc9999900097882 */ /* 0x000fe40000000000 */
[----:B------:R-:W-:-:S04]  /*0290*/  ULEA.HI UR5, UR4, UR4, URZ, 0x1 ;  /* 0x0000000404057291 */ /* 0x000fc8000f8f08ff */
[----:B------:R-:W-:-:S04]  /*02a0*/  ULOP3.LUT UR5, UR5, 0xfffffffe, URZ, 0xc0, !UPT ;  /* 0xfffffffe05057892 */ /* 0x000fc8000f8ec0ff */
[----:B------:R-:W-:-:S06]  /*02b0*/  UIADD3 UR5, UPT, UPT, UR4, -UR5, URZ ;  /* 0x8000000504057290 */ /* 0x000fcc000fffe0ff */
[----:B------:R-:W-:-:S04]  /*02c0*/  IMAD R5, R0, UR5, R5 ;  /* 0x0000000500057c24 */ /* 0x000fc8000f8e0205 */
[----:B------:R-:W-:-:S04]  /*02d0*/  IMAD.WIDE R2, R5, 0x4, R2 ;  /* 0x0000000405027825 */ /* 0x000fc800078e0202 */
[----:B--2---:R-:W-:-:S04]  /*02e0*/  FADD R4, R4, R13 ;  /* 0x0000000d04047221 */ /* 0x004fc80000000000 */
[----:B---3--:R-:W-:-:S04]  /*02f0*/  FADD R4, R4, R15 ;  /* 0x0000000f04047221 */ /* 0x008fc80000000000 */
[----:B----4-:R-:W-:-:S04]  /*0300*/  FADD R4, R4, R9 ;  /* 0x0000000904047221 */ /* 0x010fc80000000000 */
[----:B-----5:R-:W-:-:S04]  /*0310*/  FADD R4, R4, R11 ;  /* 0x0000000b04047221 */ /* 0x020fc80000000000 */
[----:B------:R-:W0:Y:S02]  /*0320*/  F2F.F64.F32 R12, R4 ;  /* 0x00000004000c7310 */ /* 0x000e240000201800 */
[----:B0-----:R-:W-:-:S10]  /*0330*/  DMUL R12, R12, UR8 ;  /* 0x000000080c0c7c28 */ /* 0x001fd40008000000 */
[----:B------:R-:W0:Y:S02]  /*0340*/  F2F.F32.F64 R13, R12 ;  /* 0x0000000c000d7310 */ /* 0x000e240000301000 */
[----:B0-----:R-:W-:Y:S01]  /*0350*/  STG.E desc[UR6][R2.64], R13 ;  /* 0x0000000d02007986 */ /* 0x001fe2000c101906 */
[----:B------:R-:W-:Y:S05]  /*0360*/  EXIT ;  /* 0x000000000000794d */ /* 0x000fea0003800000 */
.L_x_0:
[----:B------:R-:W-:-:S00]  /*0370*/  BRA `(.L_x_0) ;  /* 0xfffffffc00fc7947 */ /* 0x000fc0000383ffff */
[----:B------:R-:W-:-:S00]  /*0380*/  NOP ;  /* 0x0000000000007918 */ /* 0x000fc00000000000 */
[----:B------:R-:W-:-:S00]  /*0390*/  NOP ;  /* 0x0000000000007918 */ /* 0x000fc00000000000 */
[----:B------:R-:W-:-:S00]  /*03a0*/  NOP ;  /* 0x0000000000007918 */ /* 0x000fc00000000000 */
[----:B------:R-:W-:-:S00]  /*03b0*/  NOP ;  /* 0x0000000000007918 */ /* 0x000fc00000000000 */
[----:B------:R-:W-:-:S00]  /*03c0*/  NOP ;  /* 0x0000000000007918 */ /* 0x000fc00000000000 */
[----:B------:R-:W-:-:S00]  /*03d0*/  NOP ;  /* 0x0000000000007918 */ /* 0x000fc00000000000 */
[----:B------:R-:W-:-:S00]  /*03e0*/  NOP ;  /* 0x0000000000007918 */ /* 0x000fc00000000000 */
[----:B------:R-:W-:-:S00]  /*03f0*/  NOP ;  /* 0x0000000000007918 */ /* 0x000fc00000000000 */
.L_x_1:


//--------------------- .nv.shared.reserved.0     --------------------------
	.section	.nv.shared.reserved.0,"aw",@nobits
	.weak		__nv_reservedSMEM_offset_0_alias
	.size		__nv_reservedSMEM_offset_0_alias, 0, 64
	.other		__nv_reservedSMEM_offset_0_alias,@"STO_CUDA_RESERVED_SHARED STV_DEFAULT"
__nv_reservedSMEM_offset_0_alias:
	.zero		0
	.zero		64


//--------------------- .nv.constant0._Z26calculation_onestep_kerneliiiiPf --------------------------
	.section	.nv.constant0._Z26calculation_onestep_kerneliiiiPf,"a",@progbits
	.sectionflags	@""
	.align	4
.nv.constant0._Z26calculation_onestep_kerneliiiiPf:
	.zero		920


//--------------------- SYMBOLS --------------------------

	.type		.nv.reservedSmem.offset0,@object
	.size		.nv.reservedSmem.offset0,0x4
